//
// Generated by NVIDIA NVVM Compiler
//
// Compiler Build ID: CL-36424714
// Cuda compilation tools, release 13.0, V13.0.88
// Based on NVVM 20.0.0
//

.version 9.0
.target sm_100
.address_size 64

	// .globl	_Z15multiply_kernelP10NumberPairPti

.visible .entry _Z15multiply_kernelP10NumberPairPti(
	.param .u64 .ptr .align 1 _Z15multiply_kernelP10NumberPairPti_param_0,
	.param .u64 .ptr .align 1 _Z15multiply_kernelP10NumberPairPti_param_1,
	.param .u32 _Z15multiply_kernelP10NumberPairPti_param_2
)
{
	.reg .pred 	%p<2>;
	.reg .b16 	%rs<202>;
	.reg .b32 	%r<17>;
	.reg .b64 	%rd<10>;

	ld.param.u32 	%r2, [_Z15multiply_kernelP10NumberPairPti_param_2];
	mov.u32 	%r3, %ctaid.x;
	mov.u32 	%r4, %ntid.x;
	mov.u32 	%r5, %tid.x;
	mad.lo.s32 	%r1, %r3, %r4, %r5;
	setp.ge.s32 	%p1, %r1, %r2;
	@%p1 bra 	$L__BB0_2;
	ld.param.u64 	%rd9, [_Z15multiply_kernelP10NumberPairPti_param_1];
	ld.param.u64 	%rd8, [_Z15multiply_kernelP10NumberPairPti_param_0];
	cvta.to.global.u64 	%rd3, %rd8;
	cvta.to.global.u64 	%rd4, %rd9;
	mul.wide.s32 	%rd5, %r1, 2;
	add.s64 	%rd6, %rd3, %rd5;
	ld.global.u8 	%rs1, [%rd6];
	ld.global.u8 	%rs2, [%rd6+1];
	shr.u16 	%rs3, %rs1, 4;
	and.b16  	%rs4, %rs2, 15;
	shr.u16 	%rs5, %rs2, 4;
	shr.u16 	%rs6, %rs1, 2;
	shr.u16 	%rs7, %rs4, 3;
	and.b16  	%rs8, %rs6, %rs7;
	shr.u16 	%rs9, %rs4, 2;
	and.b16  	%rs10, %rs2, 1;
	and.b16  	%rs11, %rs10, %rs1;
	shr.u16 	%rs12, %rs1, 1;
	and.b16  	%rs13, %rs10, %rs12;
	shr.u16 	%rs14, %rs2, 1;
	and.b16  	%rs15, %rs14, 1;
	and.b16  	%rs16, %rs15, %rs1;
	or.b16  	%rs17, %rs16, %rs13;
	shl.b16 	%rs18, %rs17, 1;
	and.b16  	%rs19, %rs2, %rs1;
	shl.b16 	%rs20, %rs19, 1;
	and.b16  	%rs21, %rs20, 4;
	and.b16  	%rs22, %rs6, %rs10;
	shr.u16 	%rs23, %rs1, 3;
	and.b16  	%rs24, %rs10, %rs23;
	and.b16  	%rs25, %rs6, %rs15;
	or.b16  	%rs26, %rs25, %rs24;
	and.b16  	%rs27, %rs6, %rs2;
	shl.b16 	%rs28, %rs27, 1;
	and.b16  	%rs29, %rs28, 4;
	and.b16  	%rs30, %rs9, 1;
	and.b16  	%rs31, %rs30, %rs1;
	and.b16  	%rs32, %rs30, %rs12;
	and.b16  	%rs33, %rs7, %rs1;
	or.b16  	%rs34, %rs32, %rs33;
	and.b16  	%rs35, %rs9, %rs1;
	shl.b16 	%rs36, %rs35, 1;
	and.b16  	%rs37, %rs36, 4;
	and.b16  	%rs38, %rs6, %rs30;
	and.b16  	%rs39, %rs30, %rs23;
	or.b16  	%rs40, %rs39, %rs8;
	shl.b16 	%rs41, %rs40, 1;
	or.b16  	%rs42, %rs41, %rs38;
	and.b16  	%rs43, %rs9, %rs6;
	shl.b16 	%rs44, %rs43, 1;
	and.b16  	%rs45, %rs44, 4;
	or.b16  	%rs46, %rs42, %rs45;
	shl.b16 	%rs47, %rs46, 4;
	or.b16  	%rs48, %rs29, %rs22;
	add.s16 	%rs49, %rs48, %rs31;
	add.s16 	%rs50, %rs49, %rs37;
	add.s16 	%rs51, %rs26, %rs34;
	shl.b16 	%rs52, %rs51, 3;
	shl.b16 	%rs53, %rs50, 2;
	add.s16 	%rs54, %rs52, %rs53;
	or.b16  	%rs55, %rs21, %rs11;
	or.b16  	%rs56, %rs55, %rs18;
	add.s16 	%rs57, %rs56, %rs54;
	add.s16 	%rs58, %rs57, %rs47;
	cvt.u32.u16 	%r6, %rs58;
	and.b32  	%r7, %r6, 255;
	shr.u16 	%rs59, %rs1, 6;
	and.b16  	%rs60, %rs10, %rs3;
	shr.u16 	%rs61, %rs1, 5;
	and.b16  	%rs62, %rs10, %rs61;
	and.b16  	%rs63, %rs15, %rs3;
	or.b16  	%rs64, %rs63, %rs62;
	shl.b16 	%rs65, %rs64, 1;
	and.b16  	%rs66, %rs2, %rs3;
	shl.b16 	%rs67, %rs66, 1;
	and.b16  	%rs68, %rs67, 4;
	and.b16  	%rs69, %rs10, %rs59;
	shr.u16 	%rs70, %rs1, 7;
	and.b16  	%rs71, %rs2, %rs70;
	and.b16  	%rs72, %rs15, %rs59;
	or.b16  	%rs73, %rs72, %rs71;
	and.b16  	%rs74, %rs2, %rs59;
	shl.b16 	%rs75, %rs74, 1;
	and.b16  	%rs76, %rs75, 4;
	and.b16  	%rs77, %rs30, %rs3;
	and.b16  	%rs78, %rs30, %rs61;
	and.b16  	%rs79, %rs7, %rs3;
	or.b16  	%rs80, %rs78, %rs79;
	and.b16  	%rs81, %rs9, %rs3;
	shl.b16 	%rs82, %rs81, 1;
	and.b16  	%rs83, %rs82, 4;
	and.b16  	%rs84, %rs59, 1;
	and.b16  	%rs85, %rs84, %rs9;
	and.b16  	%rs86, %rs9, %rs70;
	and.b16  	%rs87, %rs7, %rs59;
	or.b16  	%rs88, %rs86, %rs87;
	shl.b16 	%rs89, %rs88, 1;
	or.b16  	%rs90, %rs89, %rs85;
	and.b16  	%rs91, %rs9, %rs59;
	shl.b16 	%rs92, %rs91, 1;
	and.b16  	%rs93, %rs92, 4;
	or.b16  	%rs94, %rs90, %rs93;
	shl.b16 	%rs95, %rs94, 4;
	or.b16  	%rs96, %rs76, %rs69;
	add.s16 	%rs97, %rs96, %rs77;
	add.s16 	%rs98, %rs97, %rs83;
	add.s16 	%rs99, %rs73, %rs80;
	shl.b16 	%rs100, %rs99, 3;
	shl.b16 	%rs101, %rs98, 2;
	add.s16 	%rs102, %rs100, %rs101;
	or.b16  	%rs103, %rs68, %rs60;
	or.b16  	%rs104, %rs103, %rs65;
	or.b16  	%rs105, %rs104, %rs95;
	add.s16 	%rs106, %rs105, %rs102;
	cvt.u32.u16 	%r8, %rs106;
	and.b32  	%r9, %r8, 255;
	shr.u16 	%rs107, %rs2, 6;
	and.b16  	%rs108, %rs5, 1;
	and.b16  	%rs109, %rs108, %rs1;
	and.b16  	%rs110, %rs108, %rs12;
	shr.u16 	%rs111, %rs2, 5;
	and.b16  	%rs112, %rs111, 1;
	and.b16  	%rs113, %rs112, %rs1;
	or.b16  	%rs114, %rs113, %rs110;
	shl.b16 	%rs115, %rs114, 1;
	and.b16  	%rs116, %rs1, %rs5;
	shl.b16 	%rs117, %rs116, 1;
	and.b16  	%rs118, %rs117, 4;
	and.b16  	%rs119, %rs6, %rs108;
	and.b16  	%rs120, %rs108, %rs23;
	and.b16  	%rs121, %rs6, %rs112;
	or.b16  	%rs122, %rs121, %rs120;
	and.b16  	%rs123, %rs5, %rs6;
	shl.b16 	%rs124, %rs123, 1;
	and.b16  	%rs125, %rs124, 4;
	and.b16  	%rs126, %rs107, 1;
	and.b16  	%rs127, %rs126, %rs1;
	and.b16  	%rs128, %rs126, %rs12;
	shr.u16 	%rs129, %rs2, 7;
	and.b16  	%rs130, %rs129, %rs1;
	or.b16  	%rs131, %rs128, %rs130;
	and.b16  	%rs132, %rs107, %rs1;
	shl.b16 	%rs133, %rs132, 1;
	and.b16  	%rs134, %rs133, 4;
	and.b16  	%rs135, %rs6, %rs126;
	and.b16  	%rs136, %rs126, %rs23;
	and.b16  	%rs137, %rs6, %rs129;
	or.b16  	%rs138, %rs136, %rs137;
	shl.b16 	%rs139, %rs138, 1;
	or.b16  	%rs140, %rs139, %rs135;
	and.b16  	%rs141, %rs6, %rs107;
	shl.b16 	%rs142, %rs141, 1;
	and.b16  	%rs143, %rs142, 4;
	or.b16  	%rs144, %rs140, %rs143;
	shl.b16 	%rs145, %rs144, 4;
	add.s16 	%rs146, %rs119, %rs127;
	or.b16  	%rs147, %rs146, %rs134;
	add.s16 	%rs148, %rs147, %rs125;
	add.s16 	%rs149, %rs131, %rs122;
	shl.b16 	%rs150, %rs149, 3;
	shl.b16 	%rs151, %rs148, 2;
	add.s16 	%rs152, %rs150, %rs151;
	or.b16  	%rs153, %rs118, %rs109;
	or.b16  	%rs154, %rs153, %rs115;
	or.b16  	%rs155, %rs154, %rs145;
	add.s16 	%rs156, %rs155, %rs152;
	cvt.u32.u16 	%r10, %rs156;
	and.b32  	%r11, %r10, 255;
	and.b16  	%rs157, %rs108, %rs3;
	and.b16  	%rs158, %rs108, %rs61;
	and.b16  	%rs159, %rs112, %rs3;
	or.b16  	%rs160, %rs159, %rs158;
	shl.b16 	%rs161, %rs160, 1;
	and.b16  	%rs162, %rs5, %rs3;
	shl.b16 	%rs163, %rs162, 1;
	and.b16  	%rs164, %rs163, 4;
	and.b16  	%rs165, %rs84, %rs5;
	and.b16  	%rs166, %rs5, %rs70;
	and.b16  	%rs167, %rs112, %rs59;
	or.b16  	%rs168, %rs167, %rs166;
	and.b16  	%rs169, %rs5, %rs59;
	shl.b16 	%rs170, %rs169, 1;
	and.b16  	%rs171, %rs170, 4;
	and.b16  	%rs172, %rs126, %rs3;
	and.b16  	%rs173, %rs126, %rs61;
	and.b16  	%rs174, %rs129, %rs3;
	or.b16  	%rs175, %rs173, %rs174;
	and.b16  	%rs176, %rs107, %rs3;
	shl.b16 	%rs177, %rs176, 1;
	and.b16  	%rs178, %rs177, 4;
	and.b16  	%rs179, %rs84, %rs107;
	and.b16  	%rs180, %rs107, %rs70;
	and.b16  	%rs181, %rs129, %rs59;
	or.b16  	%rs182, %rs180, %rs181;
	shl.b16 	%rs183, %rs182, 1;
	or.b16  	%rs184, %rs183, %rs179;
	and.b16  	%rs185, %rs107, %rs59;
	shl.b16 	%rs186, %rs185, 1;
	and.b16  	%rs187, %rs186, 4;
	or.b16  	%rs188, %rs184, %rs187;
	shl.b16 	%rs189, %rs188, 4;
	add.s16 	%rs190, %rs165, %rs172;
	or.b16  	%rs191, %rs190, %rs178;
	add.s16 	%rs192, %rs191, %rs171;
	add.s16 	%rs193, %rs175, %rs168;
	shl.b16 	%rs194, %rs193, 3;
	shl.b16 	%rs195, %rs192, 2;
	add.s16 	%rs196, %rs194, %rs195;
	or.b16  	%rs197, %rs164, %rs157;
	or.b16  	%rs198, %rs197, %rs161;
	or.b16  	%rs199, %rs198, %rs189;
	add.s16 	%rs200, %rs199, %rs196;
	shl.b16 	%rs201, %rs200, 8;
	cvt.u32.u16 	%r12, %rs201;
	add.s32 	%r13, %r9, %r11;
	shl.b32 	%r14, %r13, 4;
	or.b32  	%r15, %r12, %r7;
	add.s32 	%r16, %r15, %r14;
	add.s64 	%rd7, %rd4, %rd5;
	st.global.u16 	[%rd7], %r16;
$L__BB0_2:
	ret;

}


// ===== COMPILED SASS (sm_100) =====

	.target	sm_100

	.elftype	@"ET_EXEC"


//--------------------- .note.nv.tkinfo           --------------------------
	.section	.note.nv.tkinfo,"",@"SHT_NOTE"
	.sectionflags	@"SHF_NOTE_NV_TKINFO"
	.tkinfo
        /*0018*/ 	.word	0x00000002
        /*0030*/ 	.string	""
        /*0030*/ 	.string	"ptxas"
        /*0030*/ 	.string	"Cuda compilation tools, release 13.0, V13.0.88"
        /*0030*/ 	.string	"Build cuda_13.0.r13.0/compiler.36424714_0"
        /*0030*/ 	.string	"-arch sm_100 -m 64 "



//--------------------- .note.nv.cuinfo           --------------------------
	.section	.note.nv.cuinfo,"",@"SHT_NOTE"
	.sectionflags	@"SHF_NOTE_NV_CUINFO"
        /*0018*/ 	.short	0x0002
        /*001a*/ 	.short	0x0064
        /*001c*/ 	.short	0x0082
	.zero		2


//--------------------- .nv.info                  --------------------------
	.section	.nv.info,"",@"SHT_CUDA_INFO"
	.align	4


	//----- nvinfo : EIATTR_REGCOUNT
	.align		4
        /*0000*/ 	.byte	0x04, 0x2f
        /*0002*/ 	.short	(.L_1 - .L_0)
	.align		4
.L_0:
        /*0004*/ 	.word	index@(_Z15multiply_kernelP10NumberPairPti)
        /*0008*/ 	.word	0x0000001f


	//----- nvinfo : EIATTR_FRAME_SIZE
	.align		4
.L_1:
        /*000c*/ 	.byte	0x04, 0x11
        /*000e*/ 	.short	(.L_3 - .L_2)
	.align		4
.L_2:
        /*0010*/ 	.word	index@(_Z15multiply_kernelP10NumberPairPti)
        /*0014*/ 	.word	0x00000000


	//----- nvinfo : EIATTR_MIN_STACK_SIZE
	.align		4
.L_3:
        /*0018*/ 	.byte	0x04, 0x12
        /*001a*/ 	.short	(.L_5 - .L_4)
	.align		4
.L_4:
        /*001c*/ 	.word	index@(_Z15multiply_kernelP10NumberPairPti)
        /*0020*/ 	.word	0x00000000
.L_5:


//--------------------- .nv.compat                --------------------------
	.section	.nv.compat,"",@"SHT_CUDA_COMPAT_INFO"
	.align	4
        /*0000*/ 	.byte	0x02, 0x09, 0x00, 0x00, 0x02, 0x02, 0x01, 0x00, 0x02, 0x05, 0x05, 0x00, 0x03, 0x07, 0x01, 0x01
        /*0010*/ 	.byte	0x02, 0x03, 0x00, 0x00, 0x02, 0x06, 0x01, 0x00, 0x04, 0x0b, 0x08, 0x00, 0x09, 0x00, 0x00, 0x00
        /*0020*/ 	.byte	0x00, 0x00, 0x00, 0x00


//--------------------- .nv.info._Z15multiply_kernelP10NumberPairPti --------------------------
	.section	.nv.info._Z15multiply_kernelP10NumberPairPti,"",@"SHT_CUDA_INFO"
	.sectionflags	@""
	.align	4


	//----- nvinfo : EIATTR_CUDA_API_VERSION
	.align		4
        /*0000*/ 	.byte	0x04, 0x37
        /*0002*/ 	.short	(.L_7 - .L_6)
.L_6:
        /*0004*/ 	.word	0x00000082


	//----- nvinfo : EIATTR_KPARAM_INFO
	.align		4
.L_7:
        /*0008*/ 	.byte	0x04, 0x17
        /*000a*/ 	.short	(.L_9 - .L_8)
.L_8:
        /*000c*/ 	.word	0x00000000
        /*0010*/ 	.short	0x0002
        /*0012*/ 	.short	0x0010
        /*0014*/ 	.byte	0x00, 0xf0, 0x11, 0x00


	//----- nvinfo : EIATTR_KPARAM_INFO
	.align		4
.L_9:
        /*0018*/ 	.byte	0x04, 0x17
        /*001a*/ 	.short	(.L_11 - .L_10)
.L_10:
        /*001c*/ 	.word	0x00000000
        /*0020*/ 	.short	0x0001
        /*0022*/ 	.short	0x0008
        /*0024*/ 	.byte	0x00, 0xf5, 0x21, 0x00


	//----- nvinfo : EIATTR_KPARAM_INFO
	.align		4
.L_11:
        /*0028*/ 	.byte	0x04, 0x17
        /*002a*/ 	.short	(.L_13 - .L_12)
.L_12:
        /*002c*/ 	.word	0x00000000
        /*0030*/ 	.short	0x0000
        /*0032*/ 	.short	0x0000
        /*0034*/ 	.byte	0x00, 0xf5, 0x21, 0x00


	//----- nvinfo : EIATTR_SPARSE_MMA_MASK
	.align		4
.L_13:
        /*0038*/ 	.byte	0x03, 0x50
        /*003a*/ 	.short	0x0000


	//----- nvinfo : EIATTR_MAXREG_COUNT
	.align		4
        /*003c*/ 	.byte	0x03, 0x1b
        /*003e*/ 	.short	0x00ff


	//----- nvinfo : EIATTR_MERCURY_ISA_VERSION
	.align		4
        /*0040*/ 	.byte	0x03, 0x5f
        /*0042*/ 	.short	0x0101


	//----- nvinfo : EIATTR_VRC_CTA_INIT_COUNT
	.align		4
        /*0044*/ 	.byte	0x02, 0x4a
	.zero		1
	.zero		1


	//----- nvinfo : EIATTR_EXIT_INSTR_OFFSETS
	.align		4
        /*0048*/ 	.byte	0x04, 0x1c
        /*004a*/ 	.short	(.L_15 - .L_14)


	//   ....[0]....
.L_14:
        /*004c*/ 	.word	0x00000070


	//   ....[1]....
        /*0050*/ 	.word	0x00000a80


	//----- nvinfo : EIATTR_CBANK_PARAM_SIZE
	.align		4
.L_15:
        /*0054*/ 	.byte	0x03, 0x19
        /*0056*/ 	.short	0x0014


	//----- nvinfo : EIATTR_PARAM_CBANK
	.align		4
        /*0058*/ 	.byte	0x04, 0x0a
        /*005a*/ 	.short	(.L_17 - .L_16)
	.align		4
.L_16:
        /*005c*/ 	.word	index@(.nv.constant0._Z15multiply_kernelP10NumberPairPti)
        /*0060*/ 	.short	0x0380
        /*0062*/ 	.short	0x0014


	//----- nvinfo : EIATTR_SW_WAR
	.align		4
.L_17:
        /*0064*/ 	.byte	0x04, 0x36
        /*0066*/ 	.short	(.L_19 - .L_18)
.L_18:
        /*0068*/ 	.word	0x00000008
.L_19:


//--------------------- .nv.callgraph             --------------------------
	.section	.nv.callgraph,"",@"SHT_CUDA_CALLGRAPH"
	.align	4
	.sectionentsize	8
	.align		4
        /*0000*/ 	.word	0x00000000
	.align		4
        /*0004*/ 	.word	0xffffffff
	.align		4
        /*0008*/ 	.word	0x00000000
	.align		4
        /*000c*/ 	.word	0xfffffffe
	.align		4
        /*0010*/ 	.word	0x00000000
	.align		4
        /*0014*/ 	.word	0xfffffffd
	.align		4
        /*0018*/ 	.word	0x00000000
	.align		4
        /*001c*/ 	.word	0xfffffffc


//--------------------- .text._Z15multiply_kernelP10NumberPairPti --------------------------
	.section	.text._Z15multiply_kernelP10NumberPairPti,"ax",@progbits
	.align	128
        .global         _Z15multiply_kernelP10NumberPairPti
        .type           _Z15multiply_kernelP10NumberPairPti,@function
        .size           _Z15multiply_kernelP10NumberPairPti,(.L_x_1 - _Z15multiply_kernelP10NumberPairPti)
        .other          _Z15multiply_kernelP10NumberPairPti,@"STO_CUDA_ENTRY STV_DEFAULT"
_Z15multiply_kernelP10NumberPairPti:
.text._Z15multiply_kernelP10NumberPairPti:
[----:B------:R-:W-:Y:S01]  /*0000*/  LDC R1, c[0x0][0x37c] ;  /* 0x0000df00ff017b82 */ /* 0x000fe20000000800 */
[----:B------:R-:W0:Y:S07]  /*0010*/  S2R R3, SR_TID.X ;  /* 0x0000000000037919 */ /* 0x000e2e0000002100 */
[----:B------:R-:W0:Y:S01]  /*0020*/  S2UR UR4, SR_CTAID.X ;  /* 0x00000000000479c3 */ /* 0x000e220000002500 */
[----:B------:R-:W1:Y:S07]  /*0030*/  LDCU UR5, c[0x0][0x390] ;  /* 0x00007200ff0577ac */ /* 0x000e6e0008000800 */
[----:B------:R-:W0:Y:S02]  /*0040*/  LDC R0, c[0x0][0x360] ;  /* 0x0000d800ff007b82 */ /* 0x000e240000000800 */
[----:B0-----:R-:W-:-:S05]  /*0050*/  IMAD R0, R0, UR4, R3 ;  /* 0x0000000400007c24 */ /* 0x001fca000f8e0203 */
[----:B-1----:R-:W-:-:S13]  /*0060*/  ISETP.GE.AND P0, PT, R0, UR5, PT ;  /* 0x0000000500007c0c */ /* 0x002fda000bf06270 */
[----:B------:R-:W-:Y:S05]  /*0070*/  @P0 EXIT ;  /* 0x000000000000094d */ /* 0x000fea0003800000 */
[----:B------:R-:W0:Y:S01]  /*0080*/  LDC.64 R2, c[0x0][0x380] ;  /* 0x0000e000ff027b82 */ /* 0x000e220000000a00 */
[----:B------:R-:W1:Y:S01]  /*0090*/  LDCU.64 UR4, c[0x0][0x358] ;  /* 0x00006b00ff0477ac */ /* 0x000e620008000a00 */
[----:B0-----:R-:W-:-:S05]  /*00a0*/  IMAD.WIDE R2, R0, 0x2, R2 ;  /* 0x0000000200027825 */ /* 0x001fca00078e0202 */
[----:B-1----:R-:W2:Y:S04]  /*00b0*/  LDG.E.U8 R14, desc[UR4][R2.64] ;  /* 0x00000004020e7981 */ /* 0x002ea8000c1e1100 */
[----:B------:R-:W3:Y:S01]  /*00c0*/  LDG.E.U8 R19, desc[UR4][R2.64+0x1] ;  /* 0x0000010402137981 */ /* 0x000ee2000c1e1100 */
[--C-:B--2---:R-:W-:Y:S02]  /*00d0*/  SHF.R.U32.HI R16, RZ, 0x1, R14.reuse ;  /* 0x00000001ff107819 */ /* 0x104fe4000001160e */
[----:B------:R-:W-:Y:S02]  /*00e0*/  SHF.R.U32.HI R6, RZ, 0x2, R14 ;  /* 0x00000002ff067819 */ /* 0x000fe4000001160e */
[----:B---3--:R-:W-:Y:S02]  /*00f0*/  LOP3.LUT R5, R19, R14, RZ, 0xc0, !PT ;  /* 0x0000000e13057212 */ /* 0x008fe400078ec0ff */
[----:B------:R-:W-:-:S02]  /*0100*/  LOP3.LUT R4, R14, 0x1, R19, 0x80, !PT ;  /* 0x000000010e047812 */ /* 0x000fc400078e8013 */
[----:B------:R-:W-:Y:S01]  /*0110*/  SHF.R.U32.HI R7, RZ, 0x1, R19 ;  /* 0x00000001ff077819 */ /* 0x000fe20000011613 */
[----:B------:R-:W-:Y:S01]  /*0120*/  IMAD.SHL.U32 R5, R5, 0x2, RZ ;  /* 0x0000000205057824 */ /* 0x000fe200078e00ff */
[----:B------:R-:W-:Y:S02]  /*0130*/  SHF.R.U32.HI R8, RZ, 0x6, R14 ;  /* 0x00000006ff087819 */ /* 0x000fe4000001160e */
[----:B------:R-:W-:Y:S02]  /*0140*/  LOP3.LUT R7, R7, 0x1, RZ, 0xc0, !PT ;  /* 0x0000000107077812 */ /* 0x000fe400078ec0ff */
[----:B------:R-:W-:Y:S02]  /*0150*/  LOP3.LUT R10, R4, 0x4, R5, 0xf8, !PT ;  /* 0x00000004040a7812 */ /* 0x000fe400078ef805 */
[----:B------:R-:W-:Y:S02]  /*0160*/  LOP3.LUT R4, R16, 0x1, R19, 0x80, !PT ;  /* 0x0000000110047812 */ /* 0x000fe400078e8013 */
[----:B------:R-:W-:-:S02]  /*0170*/  LOP3.LUT R5, R6, R19, RZ, 0xc0, !PT ;  /* 0x0000001306057212 */ /* 0x000fc400078ec0ff */
[----:B------:R-:W-:Y:S02]  /*0180*/  LOP3.LUT R11, R19, R8, RZ, 0xc0, !PT ;  /* 0x00000008130b7212 */ /* 0x000fe400078ec0ff */
[----:B------:R-:W-:Y:S01]  /*0190*/  LOP3.LUT R3, R4, R7, R14, 0xf8, !PT ;  /* 0x0000000704037212 */ /* 0x000fe200078ef80e */
[----:B------:R-:W-:Y:S01]  /*01a0*/  IMAD.SHL.U32 R5, R5, 0x2, RZ ;  /* 0x0000000205057824 */ /* 0x000fe200078e00ff */
[--C-:B------:R-:W-:Y:S01]  /*01b0*/  LOP3.LUT R2, R6, 0x1, R19.reuse, 0x80, !PT ;  /* 0x0000000106027812 */ /* 0x100fe200078e8013 */
[----:B------:R-:W-:Y:S01]  /*01c0*/  IMAD.SHL.U32 R12, R11, 0x2, RZ ;  /* 0x000000020b0c7824 */ /* 0x000fe200078e00ff */
[----:B------:R-:W-:Y:S01]  /*01d0*/  LOP3.LUT R9, R8, 0x1, R19, 0x80, !PT ;  /* 0x0000000108097812 */ /* 0x000fe200078e8013 */
[----:B------:R-:W-:Y:S01]  /*01e0*/  IMAD R3, R3, 0x2, R10 ;  /* 0x0000000203037824 */ /* 0x000fe200078e020a */
[----:B------:R-:W-:Y:S02]  /*01f0*/  SHF.R.U32.HI R10, RZ, 0x4, R14 ;  /* 0x00000004ff0a7819 */ /* 0x000fe4000001160e */
[----:B------:R-:W-:-:S02]  /*0200*/  LOP3.LUT R4, R2, 0x4, R5, 0xf8, !PT ;  /* 0x0000000402047812 */ /* 0x000fc400078ef805 */
[----:B------:R-:W-:Y:S02]  /*0210*/  LOP3.LUT R5, R19, 0xf, RZ, 0xc0, !PT ;  /* 0x0000000f13057812 */ /* 0x000fe400078ec0ff */
[----:B------:R-:W-:Y:S02]  /*0220*/  LOP3.LUT R2, R9, 0x4, R12, 0xf8, !PT ;  /* 0x0000000409027812 */ /* 0x000fe400078ef80c */
[----:B------:R-:W-:Y:S02]  /*0230*/  LOP3.LUT R9, R19, R10, RZ, 0xc0, !PT ;  /* 0x0000000a13097212 */ /* 0x000fe400078ec0ff */
[--C-:B------:R-:W-:Y:S02]  /*0240*/  SHF.R.U32.HI R18, RZ, 0x3, R14.reuse ;  /* 0x00000003ff127819 */ /* 0x100fe4000001160e */
[--C-:B------:R-:W-:Y:S01]  /*0250*/  SHF.R.U32.HI R20, RZ, 0x5, R14.reuse ;  /* 0x00000005ff147819 */ /* 0x100fe2000001160e */
[----:B------:R-:W-:Y:S01]  /*0260*/  IMAD.SHL.U32 R24, R9, 0x2, RZ ;  /* 0x0000000209187824 */ /* 0x000fe200078e00ff */
[----:B------:R-:W-:-:S02]  /*0270*/  SHF.R.U32.HI R22, RZ, 0x7, R14 ;  /* 0x00000007ff167819 */ /* 0x000fc4000001160e */
[--C-:B------:R-:W-:Y:S02]  /*0280*/  SHF.R.U32.HI R11, RZ, 0x2, R5.reuse ;  /* 0x00000002ff0b7819 */ /* 0x100fe40000011605 */
[----:B------:R-:W-:Y:S02]  /*0290*/  SHF.R.U32.HI R5, RZ, 0x3, R5 ;  /* 0x00000003ff057819 */ /* 0x000fe40000011605 */
[--C-:B------:R-:W-:Y:S02]  /*02a0*/  LOP3.LUT R17, R16, 0x1, R11.reuse, 0x80, !PT ;  /* 0x0000000110117812 */ /* 0x100fe400078e800b */
[--C-:B------:R-:W-:Y:S02]  /*02b0*/  LOP3.LUT R12, R18, 0x1, R11.reuse, 0x80, !PT ;  /* 0x00000001120c7812 */ /* 0x100fe400078e800b */
[----:B------:R-:W-:Y:S02]  /*02c0*/  LOP3.LUT R9, R20, 0x1, R11, 0x80, !PT ;  /* 0x0000000114097812 */ /* 0x000fe400078e800b */
[----:B------:R-:W-:-:S02]  /*02d0*/  LOP3.LUT R13, R11, R22, RZ, 0xc0, !PT ;  /* 0x000000160b0d7212 */ /* 0x000fc400078ec0ff */
[----:B------:R-:W-:Y:S02]  /*02e0*/  LOP3.LUT R21, R10, 0x1, R19, 0x80, !PT ;  /* 0x000000010a157812 */ /* 0x000fe400078e8013 */
[----:B------:R-:W-:Y:S02]  /*02f0*/  LOP3.LUT R15, R11, R14, RZ, 0xc0, !PT ;  /* 0x0000000e0b0f7212 */ /* 0x000fe400078ec0ff */
[-C--:B------:R-:W-:Y:S02]  /*0300*/  LOP3.LUT R17, R17, R5.reuse, R14, 0xf8, !PT ;  /* 0x0000000511117212 */ /* 0x080fe400078ef80e */
[----:B------:R-:W-:Y:S02]  /*0310*/  LOP3.LUT R12, R12, R6, R5, 0xf8, !PT ;  /* 0x000000060c0c7212 */ /* 0x000fe400078ef805 */
[-C--:B------:R-:W-:Y:S02]  /*0320*/  LOP3.LUT R9, R9, R5.reuse, R10, 0xf8, !PT ;  /* 0x0000000509097212 */ /* 0x080fe400078ef80a */
[----:B------:R-:W-:-:S02]  /*0330*/  LOP3.LUT R13, R13, R5, R8, 0xf8, !PT ;  /* 0x000000050d0d7212 */ /* 0x000fc400078ef808 */
[----:B------:R-:W-:Y:S01]  /*0340*/  LOP3.LUT R5, R21, 0x4, R24, 0xf8, !PT ;  /* 0x0000000415057812 */ /* 0x000fe200078ef818 */
[----:B------:R-:W-:Y:S01]  /*0350*/  IMAD.SHL.U32 R21, R15, 0x2, RZ ;  /* 0x000000020f157824 */ /* 0x000fe200078e00ff */
[--C-:B------:R-:W-:Y:S02]  /*0360*/  LOP3.LUT R26, R18, 0x1, R19.reuse, 0x80, !PT ;  /* 0x00000001121a7812 */ /* 0x100fe400078e8013 */
[----:B------:R-:W-:Y:S02]  /*0370*/  LOP3.LUT R24, R20, 0x1, R19, 0x80, !PT ;  /* 0x0000000114187812 */ /* 0x000fe400078e8013 */
[----:B------:R-:W-:Y:S02]  /*0380*/  LOP3.LUT R15, R14, 0x1, R11, 0x80, !PT ;  /* 0x000000010e0f7812 */ /* 0x000fe400078e800b */
[----:B------:R-:W-:Y:S02]  /*0390*/  LOP3.LUT R21, R21, 0x4, RZ, 0xc0, !PT ;  /* 0x0000000415157812 */ /* 0x000fe400078ec0ff */
[----:B------:R-:W-:-:S02]  /*03a0*/  LOP3.LUT R26, R26, R6, R7, 0xf8, !PT ;  /* 0x000000061a1a7212 */ /* 0x000fc400078ef807 */
[----:B------:R-:W-:Y:S02]  /*03b0*/  LOP3.LUT R24, R24, R7, R10, 0xf8, !PT ;  /* 0x0000000718187212 */ /* 0x000fe400078ef80a */
[----:B------:R-:W-:Y:S02]  /*03c0*/  LOP3.LUT R7, R7, R8, RZ, 0xc0, !PT ;  /* 0x0000000807077212 */ /* 0x000fe400078ec0ff */
[----:B------:R-:W-:Y:S01]  /*03d0*/  IADD3 R4, PT, PT, R21, R4, R15 ;  /* 0x0000000415047210 */ /* 0x000fe20007ffe00f */
[----:B------:R-:W-:Y:S01]  /*03e0*/  IMAD R5, R24, 0x2, R5 ;  /* 0x0000000218057824 */ /* 0x000fe200078e0205 */
[----:B------:R-:W-:Y:S02]  /*03f0*/  SHF.R.U32.HI R15, RZ, 0x4, R19 ;  /* 0x00000004ff0f7819 */ /* 0x000fe40000011613 */
[----:B------:R-:W-:Y:S02]  /*0400*/  LOP3.LUT R21, R11, R10, RZ, 0xc0, !PT ;  /* 0x0000000a0b157212 */ /* 0x000fe400078ec0ff */
[----:B------:R-:W-:Y:S01]  /*0410*/  LOP3.LUT R28, R7, R19, R22, 0xf8, !PT ;  /* 0x00000013071c7212 */ /* 0x000fe200078ef816 */
[----:B------:R-:W-:Y:S01]  /*0420*/  IMAD.IADD R7, R26, 0x1, R17 ;  /* 0x000000011a077824 */ /* 0x000fe200078e0211 */
[C---:B------:R-:W-:Y:S01]  /*0430*/  LOP3.LUT R17, R14.reuse, R15, RZ, 0xc0, !PT ;  /* 0x0000000f0e117212 */ /* 0x040fe200078ec0ff */
[----:B------:R-:W-:Y:S01]  /*0440*/  IMAD.SHL.U32 R21, R21, 0x2, RZ ;  /* 0x0000000215157824 */ /* 0x000fe200078e00ff */
[----:B------:R-:W-:Y:S01]  /*0450*/  LOP3.LUT R25, R14, 0x1, R15, 0x80, !PT ;  /* 0x000000010e197812 */ /* 0x000fe200078e800f */
[----:B------:R-:W-:-:S02]  /*0460*/  IMAD.IADD R9, R28, 0x1, R9 ;  /* 0x000000011c097824 */ /* 0x000fc400078e0209 */
[----:B------:R-:W-:Y:S01]  /*0470*/  IMAD.SHL.U32 R26, R17, 0x2, RZ ;  /* 0x00000002111a7824 */ /* 0x000fe200078e00ff */
[----:B------:R-:W-:Y:S02]  /*0480*/  LOP3.LUT R23, R21, 0x4, RZ, 0xc0, !PT ;  /* 0x0000000415177812 */ /* 0x000fe400078ec0ff */
[----:B------:R-:W-:Y:S02]  /*0490*/  LOP3.LUT R17, R10, 0x1, R11, 0x80, !PT ;  /* 0x000000010a117812 */ /* 0x000fe400078e800b */
[----:B------:R-:W-:Y:S02]  /*04a0*/  LOP3.LUT R21, R25, 0x4, R26, 0xf8, !PT ;  /* 0x0000000419157812 */ /* 0x000fe400078ef81a */
[----:B------:R-:W-:Y:S02]  /*04b0*/  IADD3 R2, PT, PT, R23, R2, R17 ;  /* 0x0000000217027210 */ /* 0x000fe40007ffe011 */
[--C-:B------:R-:W-:Y:S02]  /*04c0*/  SHF.R.U32.HI R25, RZ, 0x5, R19.reuse ;  /* 0x00000005ff197819 */ /* 0x100fe40000011613 */
[----:B------:R-:W-:-:S02]  /*04d0*/  SHF.R.U32.HI R17, RZ, 0x6, R19 ;  /* 0x00000006ff117819 */ /* 0x000fc40000011613 */
[----:B------:R-:W-:Y:S02]  /*04e0*/  SHF.R.U32.HI R23, RZ, 0x7, R19 ;  /* 0x00000007ff177819 */ /* 0x000fe40000011613 */
[----:B------:R-:W-:Y:S02]  /*04f0*/  LOP3.LUT R19, R25, 0x1, RZ, 0xc0, !PT ;  /* 0x0000000119137812 */ /* 0x000fe400078ec0ff */
[----:B------:R-:W-:Y:S02]  /*0500*/  LOP3.LUT R25, R17, R14, RZ, 0xc0, !PT ;  /* 0x0000000e11197212 */ /* 0x000fe400078ec0ff */
[C---:B------:R-:W-:Y:S02]  /*0510*/  LOP3.LUT R26, R16.reuse, 0x1, R15, 0x80, !PT ;  /* 0x00000001101a7812 */ /* 0x040fe400078e800f */
[----:B------:R-:W-:Y:S01]  /*0520*/  LOP3.LUT R24, R16, 0x1, R17, 0x80, !PT ;  /* 0x0000000110187812 */ /* 0x000fe200078e8011 */
[----:B------:R-:W-:Y:S01]  /*0530*/  IMAD.SHL.U32 R16, R25, 0x2, RZ ;  /* 0x0000000219107824 */ /* 0x000fe200078e00ff */
[----:B------:R-:W-:-:S02]  /*0540*/  LOP3.LUT R26, R26, R19, R14, 0xf8, !PT ;  /* 0x000000131a1a7212 */ /* 0x000fc400078ef80e */
[----:B------:R-:W-:Y:S02]  /*0550*/  LOP3.LUT R24, R24, R23, R14, 0xf8, !PT ;  /* 0x0000001718187212 */ /* 0x000fe400078ef80e */
[----:B------:R-:W-:Y:S01]  /*0560*/  LOP3.LUT R25, R14, 0x1, R17, 0x80, !PT ;  /* 0x000000010e197812 */ /* 0x000fe200078e8011 */
[----:B------:R-:W-:Y:S01]  /*0570*/  IMAD R21, R26, 0x2, R21 ;  /* 0x000000021a157824 */ /* 0x000fe200078e0215 */
[----:B------:R-:W-:Y:S02]  /*0580*/  LOP3.LUT R14, R16, 0x4, RZ, 0xc0, !PT ;  /* 0x00000004100e7812 */ /* 0x000fe400078ec0ff */
[----:B------:R-:W-:Y:S02]  /*0590*/  LOP3.LUT R16, R6, 0x1, R15, 0x80, !PT ;  /* 0x0000000106107812 */ /* 0x000fe400078e800f */
[----:B------:R-:W-:Y:S02]  /*05a0*/  LOP3.LUT R27, R17, R22, RZ, 0xc0, !PT ;  /* 0x00000016111b7212 */ /* 0x000fe400078ec0ff */
[----:B------:R-:W-:-:S02]  /*05b0*/  IADD3 R16, PT, PT, R14, R16, R25 ;  /* 0x000000100e107210 */ /* 0x000fc40007ffe019 */
[----:B------:R-:W-:-:S04]  /*05c0*/  LOP3.LUT R14, R18, 0x1, R15, 0x80, !PT ;  /* 0x00000001120e7812 */ /* 0x000fc800078e800f */
[----:B------:R-:W-:-:S05]  /*05d0*/  LOP3.LUT R25, R14, R6, R19, 0xf8, !PT ;  /* 0x000000060e197212 */ /* 0x000fca00078ef813 */
[----:B------:R-:W-:Y:S01]  /*05e0*/  IMAD.IADD R14, R25, 0x1, R24 ;  /* 0x00000001190e7824 */ /* 0x000fe200078e0218 */
[C---:B------:R-:W-:Y:S02]  /*05f0*/  LOP3.LUT R24, R20.reuse, 0x1, R15, 0x80, !PT ;  /* 0x0000000114187812 */ /* 0x040fe400078e800f */
[--C-:B------:R-:W-:Y:S02]  /*0600*/  LOP3.LUT R20, R20, 0x1, R17.reuse, 0x80, !PT ;  /* 0x0000000114147812 */ /* 0x100fe400078e8011 */
[----:B------:R-:W-:Y:S02]  /*0610*/  LOP3.LUT R25, R18, 0x1, R17, 0x80, !PT ;  /* 0x0000000112197812 */ /* 0x000fe400078e8011 */
[--C-:B------:R-:W-:Y:S02]  /*0620*/  LOP3.LUT R18, R24, R19, R10.reuse, 0xf8, !PT ;  /* 0x0000001318127212 */ /* 0x100fe400078ef80a */
[----:B------:R-:W-:Y:S02]  /*0630*/  LOP3.LUT R24, R19, R8, RZ, 0xc0, !PT ;  /* 0x0000000813187212 */ /* 0x000fe400078ec0ff */
[----:B------:R-:W-:-:S02]  /*0640*/  LOP3.LUT R19, R20, R23, R10, 0xf8, !PT ;  /* 0x0000001714137212 */ /* 0x000fc400078ef80a */
[----:B------:R-:W-:Y:S02]  /*0650*/  LOP3.LUT R25, R25, R6, R23, 0xf8, !PT ;  /* 0x0000000619197212 */ /* 0x000fe400078ef817 */
[----:B------:R-:W-:Y:S02]  /*0660*/  LOP3.LUT R20, R27, R23, R8, 0xf8, !PT ;  /* 0x000000171b147212 */ /* 0x000fe400078ef808 */
[----:B------:R-:W-:Y:S02]  /*0670*/  LOP3.LUT R23, R6, R17, RZ, 0xc0, !PT ;  /* 0x0000001106177212 */ /* 0x000fe400078ec0ff */
[----:B------:R-:W-:Y:S02]  /*0680*/  LOP3.LUT R24, R24, R15, R22, 0xf8, !PT ;  /* 0x0000000f18187212 */ /* 0x000fe400078ef816 */
[--C-:B------:R-:W-:Y:S01]  /*0690*/  LOP3.LUT R22, R6, 0x1, R17.reuse, 0x80, !PT ;  /* 0x0000000106167812 */ /* 0x100fe200078e8011 */
[----:B------:R-:W-:Y:S01]  /*06a0*/  IMAD.SHL.U32 R23, R23, 0x2, RZ ;  /* 0x0000000217177824 */ /* 0x000fe200078e00ff */
[----:B------:R-:W-:Y:S01]  /*06b0*/  LOP3.LUT R27, R10, 0x1, R17, 0x80, !PT ;  /* 0x000000010a1b7812 */ /* 0x000fe200078e8011 */
[----:B------:R-:W-:-:S02]  /*06c0*/  IMAD.IADD R19, R24, 0x1, R19 ;  /* 0x0000000118137824 */ /* 0x000fc400078e0213 */
[----:B------:R-:W-:Y:S01]  /*06d0*/  IMAD R22, R25, 0x2, R22 ;  /* 0x0000000219167824 */ /* 0x000fe200078e0216 */
[----:B------:R-:W-:Y:S02]  /*06e0*/  LOP3.LUT R23, R23, 0x4, RZ, 0xc0, !PT ;  /* 0x0000000417177812 */ /* 0x000fe400078ec0ff */
[----:B------:R-:W-:-:S03]  /*06f0*/  LOP3.LUT R25, R15, R10, RZ, 0xc0, !PT ;  /* 0x0000000a0f197212 */ /* 0x000fc600078ec0ff */
[----:B------:R-:W-:Y:S01]  /*0700*/  IMAD.IADD R22, R22, 0x1, R23 ;  /* 0x0000000116167824 */ /* 0x000fe200078e0217 */
[----:B------:R-:W-:Y:S01]  /*0710*/  LOP3.LUT R23, R10, 0x1, R15, 0x80, !PT ;  /* 0x000000010a177812 */ /* 0x000fe200078e800f */
[----:B------:R-:W-:Y:S01]  /*0720*/  IMAD.SHL.U32 R26, R25, 0x2, RZ ;  /* 0x00000002191a7824 */ /* 0x000fe200078e00ff */
[----:B------:R-:W-:Y:S01]  /*0730*/  LOP3.LUT R25, R6, 0x1, R11, 0x80, !PT ;  /* 0x0000000106197812 */ /* 0x000fe200078e800b */
[----:B------:R-:W-:-:S03]  /*0740*/  IMAD R21, R22, 0x10, R21 ;  /* 0x0000001016157824 */ /* 0x000fc600078e0215 */
[----:B------:R-:W-:Y:S01]  /*0750*/  LOP3.LUT R23, R23, 0x4, R26, 0xf8, !PT ;  /* 0x0000000417177812 */ /* 0x000fe200078ef81a */
[----:B------:R-:W-:Y:S01]  /*0760*/  IMAD R25, R12, 0x2, R25 ;  /* 0x000000020c197824 */ /* 0x000fe200078e0219 */
[----:B------:R-:W-:Y:S02]  /*0770*/  LOP3.LUT R26, R17, R10, RZ, 0xc0, !PT ;  /* 0x0000000a111a7212 */ /* 0x000fe400078ec0ff */
[C---:B------:R-:W-:Y:S01]  /*0780*/  LOP3.LUT R12, R11.reuse, 0x1, R8, 0x80, !PT ;  /* 0x000000010b0c7812 */ /* 0x040fe200078e8008 */
[----:B------:R-:W-:Y:S01]  /*0790*/  IMAD R18, R18, 0x2, R23 ;  /* 0x0000000212127824 */ /* 0x000fe200078e0217 */
[-C--:B------:R-:W-:Y:S01]  /*07a0*/  LOP3.LUT R10, R11, R6.reuse, RZ, 0xc0, !PT ;  /* 0x000000060b0a7212 */ /* 0x080fe200078ec0ff */
[----:B------:R-:W-:Y:S01]  /*07b0*/  IMAD.SHL.U32 R26, R26, 0x2, RZ ;  /* 0x000000021a1a7824 */ /* 0x000fe200078e00ff */
[----:B------:R-:W-:Y:S01]  /*07c0*/  LOP3.LUT R6, R15, R6, RZ, 0xc0, !PT ;  /* 0x000000060f067212 */ /* 0x000fe200078ec0ff */
[----:B------:R-:W-:Y:S01]  /*07d0*/  IMAD R13, R13, 0x2, R12 ;  /* 0x000000020d0d7824 */ /* 0x000fe200078e020c */
[C---:B------:R-:W-:Y:S01]  /*07e0*/  LOP3.LUT R12, R15.reuse, 0x1, R8, 0x80, !PT ;  /* 0x000000010f0c7812 */ /* 0x040fe200078e8008 */
[----:B------:R-:W-:Y:S01]  /*07f0*/  IMAD.SHL.U32 R10, R10, 0x2, RZ ;  /* 0x000000020a0a7824 */ /* 0x000fe200078e00ff */
[----:B------:R-:W-:Y:S01]  /*0800*/  LOP3.LUT R26, R26, 0x4, RZ, 0xc0, !PT ;  /* 0x000000041a1a7812 */ /* 0x000fe200078ec0ff */
[----:B------:R-:W-:Y:S01]  /*0810*/  IMAD.SHL.U32 R6, R6, 0x2, RZ ;  /* 0x0000000206067824 */ /* 0x000fe200078e00ff */
[----:B------:R-:W-:-:S02]  /*0820*/  LOP3.LUT R15, R15, R8, RZ, 0xc0, !PT ;  /* 0x000000080f0f7212 */ /* 0x000fc400078ec0ff */
[----:B------:R-:W-:Y:S02]  /*0830*/  IADD3 R12, PT, PT, R26, R12, R27 ;  /* 0x0000000c1a0c7210 */ /* 0x000fe40007ffe01b */
[C---:B------:R-:W-:Y:S02]  /*0840*/  LOP3.LUT R27, R17.reuse, 0x1, R8, 0x80, !PT ;  /* 0x00000001111b7812 */ /* 0x040fe400078e8008 */
[-C--:B------:R-:W-:Y:S02]  /*0850*/  LOP3.LUT R17, R17, R8.reuse, RZ, 0xc0, !PT ;  /* 0x0000000811117212 */ /* 0x080fe400078ec0ff */
[----:B------:R-:W-:Y:S01]  /*0860*/  LOP3.LUT R8, R11, R8, RZ, 0xc0, !PT ;  /* 0x000000080b087212 */ /* 0x000fe200078ec0ff */
[----:B------:R-:W-:Y:S01]  /*0870*/  IMAD R20, R20, 0x2, R27 ;  /* 0x0000000214147824 */ /* 0x000fe200078e021b */
[----:B------:R-:W-:Y:S01]  /*0880*/  LOP3.LUT R10, R10, 0x4, RZ, 0xc0, !PT ;  /* 0x000000040a0a7812 */ /* 0x000fe200078ec0ff */
[----:B------:R-:W-:Y:S02]  /*0890*/  IMAD.SHL.U32 R17, R17, 0x2, RZ ;  /* 0x0000000211117824 */ /* 0x000fe400078e00ff */
[----:B------:R-:W-:-:S02]  /*08a0*/  IMAD.SHL.U32 R8, R8, 0x2, RZ ;  /* 0x0000000208087824 */ /* 0x000fc400078e00ff */
[----:B------:R-:W-:Y:S01]  /*08b0*/  IMAD.IADD R25, R25, 0x1, R10 ;  /* 0x0000000119197824 */ /* 0x000fe200078e020a */
[----:B------:R-:W-:Y:S01]  /*08c0*/  LOP3.LUT R17, R17, 0x4, RZ, 0xc0, !PT ;  /* 0x0000000411117812 */ /* 0x000fe200078ec0ff */
[----:B------:R-:W0:Y:S01]  /*08d0*/  LDC.64 R10, c[0x0][0x388] ;  /* 0x0000e200ff0a7b82 */ /* 0x000e220000000a00 */
[----:B------:R-:W-:-:S03]  /*08e0*/  LOP3.LUT R8, R8, 0x4, RZ, 0xc0, !PT ;  /* 0x0000000408087812 */ /* 0x000fc600078ec0ff */
[----:B------:R-:W-:Y:S02]  /*08f0*/  IMAD.IADD R17, R20, 0x1, R17 ;  /* 0x0000000114117824 */ /* 0x000fe400078e0211 */
[----:B------:R-:W-:Y:S01]  /*0900*/  IMAD.SHL.U32 R20, R15, 0x2, RZ ;  /* 0x000000020f147824 */ /* 0x000fe200078e00ff */
[----:B------:R-:W-:Y:S01]  /*0910*/  LOP3.LUT R15, R6, 0x4, RZ, 0xc0, !PT ;  /* 0x00000004060f7812 */ /* 0x000fe200078ec0ff */
[----:B------:R-:W-:Y:S02]  /*0920*/  IMAD.IADD R8, R13, 0x1, R8 ;  /* 0x000000010d087824 */ /* 0x000fe400078e0208 */
[----:B------:R-:W-:Y:S01]  /*0930*/  IMAD R6, R9, 0x2, R2 ;  /* 0x0000000209067824 */ /* 0x000fe200078e0202 */
[----:B------:R-:W-:Y:S01]  /*0940*/  LOP3.LUT R23, R20, 0x4, RZ, 0xc0, !PT ;  /* 0x0000000414177812 */ /* 0x000fe200078ec0ff */
[----:B------:R-:W-:Y:S02]  /*0950*/  IMAD.IADD R15, R15, 0x1, R16 ;  /* 0x000000010f0f7824 */ /* 0x000fe400078e0210 */
[----:B------:R-:W-:-:S02]  /*0960*/  IMAD R5, R8, 0x10, R5 ;  /* 0x0000001008057824 */ /* 0x000fc400078e0205 */
[----:B------:R-:W-:Y:S02]  /*0970*/  IMAD.IADD R12, R23, 0x1, R12 ;  /* 0x00000001170c7824 */ /* 0x000fe400078e020c */
[----:B------:R-:W-:Y:S02]  /*0980*/  IMAD R14, R14, 0x2, R15 ;  /* 0x000000020e0e7824 */ /* 0x000fe400078e020f */
[----:B------:R-:W-:Y:S02]  /*0990*/  IMAD R2, R7, 0x2, R4 ;  /* 0x0000000207027824 */ /* 0x000fe400078e0204 */
[----:B------:R-:W-:Y:S02]  /*09a0*/  IMAD R17, R17, 0x10, R18 ;  /* 0x0000001011117824 */ /* 0x000fe400078e0212 */
[----:B------:R-:W-:Y:S02]  /*09b0*/  IMAD R12, R19, 0x2, R12 ;  /* 0x00000002130c7824 */ /* 0x000fe400078e020c */
[----:B------:R-:W-:-:S02]  /*09c0*/  IMAD.U32 R5, R6, 0x4, R5 ;  /* 0x0000000406057824 */ /* 0x000fc400078e0005 */
[----:B------:R-:W-:Y:S02]  /*09d0*/  IMAD.U32 R21, R14, 0x4, R21 ;  /* 0x000000040e157824 */ /* 0x000fe400078e0015 */
[----:B------:R-:W-:Y:S01]  /*09e0*/  IMAD.U32 R2, R2, 0x4, R3 ;  /* 0x0000000402027824 */ /* 0x000fe200078e0003 */
[----:B------:R-:W-:Y:S01]  /*09f0*/  LOP3.LUT R5, R5, 0xff, RZ, 0xc0, !PT ;  /* 0x000000ff05057812 */ /* 0x000fe200078ec0ff */
[----:B------:R-:W-:Y:S01]  /*0a00*/  IMAD.U32 R17, R12, 0x4, R17 ;  /* 0x000000040c117824 */ /* 0x000fe200078e0011 */
[----:B------:R-:W-:Y:S01]  /*0a10*/  LOP3.LUT R4, R21, 0xff, RZ, 0xc0, !PT ;  /* 0x000000ff15047812 */ /* 0x000fe200078ec0ff */
[----:B------:R-:W-:Y:S02]  /*0a20*/  IMAD R2, R25, 0x10, R2 ;  /* 0x0000001019027824 */ /* 0x000fe400078e0202 */
[----:B0-----:R-:W-:-:S03]  /*0a30*/  IMAD.WIDE R10, R0, 0x2, R10 ;  /* 0x00000002000a7825 */ /* 0x001fc600078e020a */
[----:B------:R-:W-:Y:S01]  /*0a40*/  PRMT R17, R2, 0x6540, R17 ;  /* 0x0000654002117816 */ /* 0x000fe20000000011 */
[----:B------:R-:W-:-:S04]  /*0a50*/  IMAD.IADD R4, R5, 0x1, R4 ;  /* 0x0000000105047824 */ /* 0x000fc800078e0204 */
[----:B------:R-:W-:-:S05]  /*0a60*/  IMAD R17, R4, 0x10, R17 ;  /* 0x0000001004117824 */ /* 0x000fca00078e0211 */
[----:B------:R-:W-:Y:S01]  /*0a70*/  STG.E.U16 desc[UR4][R10.64], R17 ;  /* 0x000000110a007986 */ /* 0x000fe2000c101504 */
[----:B------:R-:W-:Y:S05]  /*0a80*/  EXIT ;  /* 0x000000000000794d */ /* 0x000fea0003800000 */
.L_x_0:
[----:B------:R-:W-:-:S00]  /*0a90*/  BRA `(.L_x_0) ;  /* 0xfffffffc00fc7947 */ /* 0x000fc0000383ffff */
[----:B------:R-:W-:-:S00]  /*0aa0*/  NOP ;  /* 0x0000000000007918 */ /* 0x000fc00000000000 */
        /* <DEDUP_REMOVED lines=13> */
.L_x_1:


//--------------------- .nv.shared.reserved.0     --------------------------
	.section	.nv.shared.reserved.0,"aw",@nobits
	.weak		__nv_reservedSMEM_offset_0_alias
	.size		__nv_reservedSMEM_offset_0_alias, 0, 64
	.other		__nv_reservedSMEM_offset_0_alias,@"STO_CUDA_RESERVED_SHARED STV_DEFAULT"
__nv_reservedSMEM_offset_0_alias:
	.zero		0
	.zero		64


//--------------------- .nv.constant0._Z15multiply_kernelP10NumberPairPti --------------------------
	.section	.nv.constant0._Z15multiply_kernelP10NumberPairPti,"a",@progbits
	.sectionflags	@""
	.align	4
.nv.constant0._Z15multiply_kernelP10NumberPairPti:
	.zero		916


//--------------------- SYMBOLS --------------------------

	.type		.nv.reservedSmem.offset0,@object
	.size		.nv.reservedSmem.offset0,0x4
